//
// Generated by NVIDIA NVVM Compiler
//
// Compiler Build ID: CL-36424714
// Cuda compilation tools, release 13.0, V13.0.88
// Based on NVVM 20.0.0
//

.version 9.0
.target sm_100
.address_size 64

	// .globl	_Z18simple_gemm_kernelPK6__halfS1_Pfiii

.visible .entry _Z18simple_gemm_kernelPK6__halfS1_Pfiii(
	.param .u64 .ptr .align 1 _Z18simple_gemm_kernelPK6__halfS1_Pfiii_param_0,
	.param .u64 .ptr .align 1 _Z18simple_gemm_kernelPK6__halfS1_Pfiii_param_1,
	.param .u64 .ptr .align 1 _Z18simple_gemm_kernelPK6__halfS1_Pfiii_param_2,
	.param .u32 _Z18simple_gemm_kernelPK6__halfS1_Pfiii_param_3,
	.param .u32 _Z18simple_gemm_kernelPK6__halfS1_Pfiii_param_4,
	.param .u32 _Z18simple_gemm_kernelPK6__halfS1_Pfiii_param_5
)
{
	.reg .pred 	%p<13>;
	.reg .b16 	%rs<59>;
	.reg .b32 	%r<48>;
	.reg .b32 	%f<112>;
	.reg .b64 	%rd<43>;

	ld.param.u64 	%rd11, [_Z18simple_gemm_kernelPK6__halfS1_Pfiii_param_0];
	ld.param.u64 	%rd12, [_Z18simple_gemm_kernelPK6__halfS1_Pfiii_param_1];
	ld.param.u64 	%rd10, [_Z18simple_gemm_kernelPK6__halfS1_Pfiii_param_2];
	ld.param.u32 	%r27, [_Z18simple_gemm_kernelPK6__halfS1_Pfiii_param_3];
	ld.param.u32 	%r25, [_Z18simple_gemm_kernelPK6__halfS1_Pfiii_param_4];
	ld.param.u32 	%r26, [_Z18simple_gemm_kernelPK6__halfS1_Pfiii_param_5];
	cvta.to.global.u64 	%rd1, %rd12;
	cvta.to.global.u64 	%rd2, %rd11;
	mov.u32 	%r28, %ctaid.y;
	mov.u32 	%r29, %ntid.y;
	mov.u32 	%r30, %tid.y;
	mad.lo.s32 	%r1, %r28, %r29, %r30;
	mov.u32 	%r31, %ctaid.x;
	mov.u32 	%r32, %ntid.x;
	mov.u32 	%r33, %tid.x;
	mad.lo.s32 	%r2, %r31, %r32, %r33;
	setp.ge.s32 	%p1, %r1, %r27;
	setp.ge.s32 	%p2, %r2, %r25;
	or.pred  	%p3, %p1, %p2;
	@%p3 bra 	$L__BB0_15;
	setp.lt.s32 	%p4, %r26, 1;
	mov.f32 	%f111, 0f00000000;
	@%p4 bra 	$L__BB0_14;
	mul.lo.s32 	%r3, %r26, %r1;
	mul.lo.s32 	%r4, %r26, %r2;
	and.b32  	%r5, %r26, 15;
	setp.lt.u32 	%p5, %r26, 16;
	mov.f32 	%f111, 0f00000000;
	mov.b32 	%r44, 0;
	@%p5 bra 	$L__BB0_5;
	and.b32  	%r44, %r26, 2147483632;
	neg.s32 	%r42, %r44;
	mul.wide.u32 	%rd13, %r3, 2;
	add.s64 	%rd14, %rd13, %rd2;
	add.s64 	%rd41, %rd14, 16;
	add.s64 	%rd4, %rd1, 16;
	mov.f32 	%f111, 0f00000000;
	mov.u32 	%r41, %r4;
$L__BB0_4:
	.pragma "nounroll";
	mul.wide.s32 	%rd15, %r41, 2;
	add.s64 	%rd16, %rd4, %rd15;
	ld.global.u16 	%rs1, [%rd41+-16];
	// begin inline asm
	{  cvt.f32.f16 %f18, %rs1;}

	// end inline asm
	ld.global.u16 	%rs2, [%rd16+-16];
	// begin inline asm
	{  cvt.f32.f16 %f19, %rs2;}

	// end inline asm
	fma.rn.f32 	%f50, %f18, %f19, %f111;
	ld.global.u16 	%rs3, [%rd41+-14];
	// begin inline asm
	{  cvt.f32.f16 %f20, %rs3;}

	// end inline asm
	ld.global.u16 	%rs4, [%rd16+-14];
	// begin inline asm
	{  cvt.f32.f16 %f21, %rs4;}

	// end inline asm
	fma.rn.f32 	%f51, %f20, %f21, %f50;
	ld.global.u16 	%rs5, [%rd41+-12];
	// begin inline asm
	{  cvt.f32.f16 %f22, %rs5;}

	// end inline asm
	ld.global.u16 	%rs6, [%rd16+-12];
	// begin inline asm
	{  cvt.f32.f16 %f23, %rs6;}

	// end inline asm
	fma.rn.f32 	%f52, %f22, %f23, %f51;
	ld.global.u16 	%rs7, [%rd41+-10];
	// begin inline asm
	{  cvt.f32.f16 %f24, %rs7;}

	// end inline asm
	ld.global.u16 	%rs8, [%rd16+-10];
	// begin inline asm
	{  cvt.f32.f16 %f25, %rs8;}

	// end inline asm
	fma.rn.f32 	%f53, %f24, %f25, %f52;
	ld.global.u16 	%rs9, [%rd41+-8];
	// begin inline asm
	{  cvt.f32.f16 %f26, %rs9;}

	// end inline asm
	ld.global.u16 	%rs10, [%rd16+-8];
	// begin inline asm
	{  cvt.f32.f16 %f27, %rs10;}

	// end inline asm
	fma.rn.f32 	%f54, %f26, %f27, %f53;
	ld.global.u16 	%rs11, [%rd41+-6];
	// begin inline asm
	{  cvt.f32.f16 %f28, %rs11;}

	// end inline asm
	ld.global.u16 	%rs12, [%rd16+-6];
	// begin inline asm
	{  cvt.f32.f16 %f29, %rs12;}

	// end inline asm
	fma.rn.f32 	%f55, %f28, %f29, %f54;
	ld.global.u16 	%rs13, [%rd41+-4];
	// begin inline asm
	{  cvt.f32.f16 %f30, %rs13;}

	// end inline asm
	ld.global.u16 	%rs14, [%rd16+-4];
	// begin inline asm
	{  cvt.f32.f16 %f31, %rs14;}

	// end inline asm
	fma.rn.f32 	%f56, %f30, %f31, %f55;
	ld.global.u16 	%rs15, [%rd41+-2];
	// begin inline asm
	{  cvt.f32.f16 %f32, %rs15;}

	// end inline asm
	ld.global.u16 	%rs16, [%rd16+-2];
	// begin inline asm
	{  cvt.f32.f16 %f33, %rs16;}

	// end inline asm
	fma.rn.f32 	%f57, %f32, %f33, %f56;
	ld.global.u16 	%rs17, [%rd41];
	// begin inline asm
	{  cvt.f32.f16 %f34, %rs17;}

	// end inline asm
	ld.global.u16 	%rs18, [%rd16];
	// begin inline asm
	{  cvt.f32.f16 %f35, %rs18;}

	// end inline asm
	fma.rn.f32 	%f58, %f34, %f35, %f57;
	ld.global.u16 	%rs19, [%rd41+2];
	// begin inline asm
	{  cvt.f32.f16 %f36, %rs19;}

	// end inline asm
	ld.global.u16 	%rs20, [%rd16+2];
	// begin inline asm
	{  cvt.f32.f16 %f37, %rs20;}

	// end inline asm
	fma.rn.f32 	%f59, %f36, %f37, %f58;
	ld.global.u16 	%rs21, [%rd41+4];
	// begin inline asm
	{  cvt.f32.f16 %f38, %rs21;}

	// end inline asm
	ld.global.u16 	%rs22, [%rd16+4];
	// begin inline asm
	{  cvt.f32.f16 %f39, %rs22;}

	// end inline asm
	fma.rn.f32 	%f60, %f38, %f39, %f59;
	ld.global.u16 	%rs23, [%rd41+6];
	// begin inline asm
	{  cvt.f32.f16 %f40, %rs23;}

	// end inline asm
	ld.global.u16 	%rs24, [%rd16+6];
	// begin inline asm
	{  cvt.f32.f16 %f41, %rs24;}

	// end inline asm
	fma.rn.f32 	%f61, %f40, %f41, %f60;
	ld.global.u16 	%rs25, [%rd41+8];
	// begin inline asm
	{  cvt.f32.f16 %f42, %rs25;}

	// end inline asm
	ld.global.u16 	%rs26, [%rd16+8];
	// begin inline asm
	{  cvt.f32.f16 %f43, %rs26;}

	// end inline asm
	fma.rn.f32 	%f62, %f42, %f43, %f61;
	ld.global.u16 	%rs27, [%rd41+10];
	// begin inline asm
	{  cvt.f32.f16 %f44, %rs27;}

	// end inline asm
	ld.global.u16 	%rs28, [%rd16+10];
	// begin inline asm
	{  cvt.f32.f16 %f45, %rs28;}

	// end inline asm
	fma.rn.f32 	%f63, %f44, %f45, %f62;
	ld.global.u16 	%rs29, [%rd41+12];
	// begin inline asm
	{  cvt.f32.f16 %f46, %rs29;}

	// end inline asm
	ld.global.u16 	%rs30, [%rd16+12];
	// begin inline asm
	{  cvt.f32.f16 %f47, %rs30;}

	// end inline asm
	fma.rn.f32 	%f64, %f46, %f47, %f63;
	ld.global.u16 	%rs31, [%rd41+14];
	// begin inline asm
	{  cvt.f32.f16 %f48, %rs31;}

	// end inline asm
	ld.global.u16 	%rs32, [%rd16+14];
	// begin inline asm
	{  cvt.f32.f16 %f49, %rs32;}

	// end inline asm
	fma.rn.f32 	%f111, %f48, %f49, %f64;
	add.s32 	%r42, %r42, 16;
	add.s64 	%rd41, %rd41, 32;
	add.s32 	%r41, %r41, 16;
	setp.ne.s32 	%p6, %r42, 0;
	@%p6 bra 	$L__BB0_4;
$L__BB0_5:
	setp.eq.s32 	%p7, %r5, 0;
	@%p7 bra 	$L__BB0_14;
	and.b32  	%r13, %r26, 7;
	setp.lt.u32 	%p8, %r5, 8;
	@%p8 bra 	$L__BB0_8;
	add.s32 	%r35, %r44, %r3;
	mul.wide.u32 	%rd17, %r35, 2;
	add.s64 	%rd18, %rd2, %rd17;
	ld.global.u16 	%rs33, [%rd18];
	// begin inline asm
	{  cvt.f32.f16 %f66, %rs33;}

	// end inline asm
	add.s32 	%r36, %r44, %r4;
	mul.wide.s32 	%rd19, %r36, 2;
	add.s64 	%rd20, %rd1, %rd19;
	ld.global.u16 	%rs34, [%rd20];
	// begin inline asm
	{  cvt.f32.f16 %f67, %rs34;}

	// end inline asm
	fma.rn.f32 	%f82, %f66, %f67, %f111;
	cvt.u64.u32 	%rd21, %r3;
	cvt.u64.u32 	%rd22, %r44;
	add.s64 	%rd23, %rd22, %rd21;
	shl.b64 	%rd24, %rd23, 1;
	add.s64 	%rd25, %rd2, %rd24;
	ld.global.u16 	%rs35, [%rd25+2];
	// begin inline asm
	{  cvt.f32.f16 %f68, %rs35;}

	// end inline asm
	ld.global.u16 	%rs36, [%rd20+2];
	// begin inline asm
	{  cvt.f32.f16 %f69, %rs36;}

	// end inline asm
	fma.rn.f32 	%f83, %f68, %f69, %f82;
	ld.global.u16 	%rs37, [%rd25+4];
	// begin inline asm
	{  cvt.f32.f16 %f70, %rs37;}

	// end inline asm
	ld.global.u16 	%rs38, [%rd20+4];
	// begin inline asm
	{  cvt.f32.f16 %f71, %rs38;}

	// end inline asm
	fma.rn.f32 	%f84, %f70, %f71, %f83;
	ld.global.u16 	%rs39, [%rd25+6];
	// begin inline asm
	{  cvt.f32.f16 %f72, %rs39;}

	// end inline asm
	ld.global.u16 	%rs40, [%rd20+6];
	// begin inline asm
	{  cvt.f32.f16 %f73, %rs40;}

	// end inline asm
	fma.rn.f32 	%f85, %f72, %f73, %f84;
	ld.global.u16 	%rs41, [%rd25+8];
	// begin inline asm
	{  cvt.f32.f16 %f74, %rs41;}

	// end inline asm
	ld.global.u16 	%rs42, [%rd20+8];
	// begin inline asm
	{  cvt.f32.f16 %f75, %rs42;}

	// end inline asm
	fma.rn.f32 	%f86, %f74, %f75, %f85;
	ld.global.u16 	%rs43, [%rd25+10];
	// begin inline asm
	{  cvt.f32.f16 %f76, %rs43;}

	// end inline asm
	ld.global.u16 	%rs44, [%rd20+10];
	// begin inline asm
	{  cvt.f32.f16 %f77, %rs44;}

	// end inline asm
	fma.rn.f32 	%f87, %f76, %f77, %f86;
	ld.global.u16 	%rs45, [%rd25+12];
	// begin inline asm
	{  cvt.f32.f16 %f78, %rs45;}

	// end inline asm
	ld.global.u16 	%rs46, [%rd20+12];
	// begin inline asm
	{  cvt.f32.f16 %f79, %rs46;}

	// end inline asm
	fma.rn.f32 	%f88, %f78, %f79, %f87;
	ld.global.u16 	%rs47, [%rd25+14];
	// begin inline asm
	{  cvt.f32.f16 %f80, %rs47;}

	// end inline asm
	ld.global.u16 	%rs48, [%rd20+14];
	// begin inline asm
	{  cvt.f32.f16 %f81, %rs48;}

	// end inline asm
	fma.rn.f32 	%f111, %f80, %f81, %f88;
	add.s32 	%r44, %r44, 8;
$L__BB0_8:
	setp.eq.s32 	%p9, %r13, 0;
	@%p9 bra 	$L__BB0_14;
	and.b32  	%r16, %r26, 3;
	setp.lt.u32 	%p10, %r13, 4;
	@%p10 bra 	$L__BB0_11;
	add.s32 	%r37, %r44, %r3;
	mul.wide.u32 	%rd26, %r37, 2;
	add.s64 	%rd27, %rd2, %rd26;
	ld.global.u16 	%rs49, [%rd27];
	// begin inline asm
	{  cvt.f32.f16 %f90, %rs49;}

	// end inline asm
	add.s32 	%r38, %r44, %r4;
	mul.wide.s32 	%rd28, %r38, 2;
	add.s64 	%rd29, %rd1, %rd28;
	ld.global.u16 	%rs50, [%rd29];
	// begin inline asm
	{  cvt.f32.f16 %f91, %rs50;}

	// end inline asm
	fma.rn.f32 	%f98, %f90, %f91, %f111;
	cvt.u64.u32 	%rd30, %r3;
	cvt.u64.u32 	%rd31, %r44;
	add.s64 	%rd32, %rd31, %rd30;
	shl.b64 	%rd33, %rd32, 1;
	add.s64 	%rd34, %rd2, %rd33;
	ld.global.u16 	%rs51, [%rd34+2];
	// begin inline asm
	{  cvt.f32.f16 %f92, %rs51;}

	// end inline asm
	ld.global.u16 	%rs52, [%rd29+2];
	// begin inline asm
	{  cvt.f32.f16 %f93, %rs52;}

	// end inline asm
	fma.rn.f32 	%f99, %f92, %f93, %f98;
	ld.global.u16 	%rs53, [%rd34+4];
	// begin inline asm
	{  cvt.f32.f16 %f94, %rs53;}

	// end inline asm
	ld.global.u16 	%rs54, [%rd29+4];
	// begin inline asm
	{  cvt.f32.f16 %f95, %rs54;}

	// end inline asm
	fma.rn.f32 	%f100, %f94, %f95, %f99;
	ld.global.u16 	%rs55, [%rd34+6];
	// begin inline asm
	{  cvt.f32.f16 %f96, %rs55;}

	// end inline asm
	ld.global.u16 	%rs56, [%rd29+6];
	// begin inline asm
	{  cvt.f32.f16 %f97, %rs56;}

	// end inline asm
	fma.rn.f32 	%f111, %f96, %f97, %f100;
	add.s32 	%r44, %r44, 4;
$L__BB0_11:
	setp.eq.s32 	%p11, %r16, 0;
	@%p11 bra 	$L__BB0_14;
	add.s32 	%r47, %r44, %r4;
	add.s32 	%r39, %r44, %r3;
	mul.wide.u32 	%rd35, %r39, 2;
	add.s64 	%rd42, %rd2, %rd35;
	neg.s32 	%r46, %r16;
$L__BB0_13:
	.pragma "nounroll";
	mul.wide.s32 	%rd36, %r47, 2;
	add.s64 	%rd37, %rd1, %rd36;
	ld.global.u16 	%rs57, [%rd42];
	// begin inline asm
	{  cvt.f32.f16 %f101, %rs57;}

	// end inline asm
	ld.global.u16 	%rs58, [%rd37];
	// begin inline asm
	{  cvt.f32.f16 %f102, %rs58;}

	// end inline asm
	fma.rn.f32 	%f111, %f101, %f102, %f111;
	add.s32 	%r47, %r47, 1;
	add.s64 	%rd42, %rd42, 2;
	add.s32 	%r46, %r46, 1;
	setp.ne.s32 	%p12, %r46, 0;
	@%p12 bra 	$L__BB0_13;
$L__BB0_14:
	mad.lo.s32 	%r40, %r25, %r1, %r2;
	cvta.to.global.u64 	%rd38, %rd10;
	mul.wide.s32 	%rd39, %r40, 4;
	add.s64 	%rd40, %rd38, %rd39;
	st.global.f32 	[%rd40], %f111;
$L__BB0_15:
	ret;

}


// ===== COMPILED SASS (sm_100) =====

	.target	sm_100

	.elftype	@"ET_EXEC"


//--------------------- .note.nv.tkinfo           --------------------------
	.section	.note.nv.tkinfo,"",@"SHT_NOTE"
	.sectionflags	@"SHF_NOTE_NV_TKINFO"
	.tkinfo
        /*0018*/ 	.word	0x00000002
        /*0030*/ 	.string	""
        /*0030*/ 	.string	"ptxas"
        /*0030*/ 	.string	"Cuda compilation tools, release 13.0, V13.0.88"
        /*0030*/ 	.string	"Build cuda_13.0.r13.0/compiler.36424714_0"
        /*0030*/ 	.string	"-arch sm_100 -m 64 "



//--------------------- .note.nv.cuinfo           --------------------------
	.section	.note.nv.cuinfo,"",@"SHT_NOTE"
	.sectionflags	@"SHF_NOTE_NV_CUINFO"
        /*0018*/ 	.short	0x0002
        /*001a*/ 	.short	0x0064
        /*001c*/ 	.short	0x0082
	.zero		2


//--------------------- .nv.info                  --------------------------
	.section	.nv.info,"",@"SHT_CUDA_INFO"
	.align	4


	//----- nvinfo : EIATTR_REGCOUNT
	.align		4
        /*0000*/ 	.byte	0x04, 0x2f
        /*0002*/ 	.short	(.L_1 - .L_0)
	.align		4
.L_0:
        /*0004*/ 	.word	index@(_Z18simple_gemm_kernelPK6__halfS1_Pfiii)
        /*0008*/ 	.word	0x00000020


	//----- nvinfo : EIATTR_FRAME_SIZE
	.align		4
.L_1:
        /*000c*/ 	.byte	0x04, 0x11
        /*000e*/ 	.short	(.L_3 - .L_2)
	.align		4
.L_2:
        /*0010*/ 	.word	index@(_Z18simple_gemm_kernelPK6__halfS1_Pfiii)
        /*0014*/ 	.word	0x00000000


	//----- nvinfo : EIATTR_MIN_STACK_SIZE
	.align		4
.L_3:
        /*0018*/ 	.byte	0x04, 0x12
        /*001a*/ 	.short	(.L_5 - .L_4)
	.align		4
.L_4:
        /*001c*/ 	.word	index@(_Z18simple_gemm_kernelPK6__halfS1_Pfiii)
        /*0020*/ 	.word	0x00000000
.L_5:


//--------------------- .nv.compat                --------------------------
	.section	.nv.compat,"",@"SHT_CUDA_COMPAT_INFO"
	.align	4
        /*0000*/ 	.byte	0x02, 0x09, 0x00, 0x00, 0x02, 0x02, 0x01, 0x00, 0x02, 0x05, 0x05, 0x00, 0x03, 0x07, 0x01, 0x01
        /*0010*/ 	.byte	0x02, 0x03, 0x00, 0x00, 0x02, 0x06, 0x01, 0x00, 0x04, 0x0b, 0x08, 0x00, 0x09, 0x00, 0x00, 0x00
        /*0020*/ 	.byte	0x00, 0x00, 0x00, 0x00


//--------------------- .nv.info._Z18simple_gemm_kernelPK6__halfS1_Pfiii --------------------------
	.section	.nv.info._Z18simple_gemm_kernelPK6__halfS1_Pfiii,"",@"SHT_CUDA_INFO"
	.sectionflags	@""
	.align	4


	//----- nvinfo : EIATTR_CUDA_API_VERSION
	.align		4
        /*0000*/ 	.byte	0x04, 0x37
        /*0002*/ 	.short	(.L_7 - .L_6)
.L_6:
        /*0004*/ 	.word	0x00000082


	//----- nvinfo : EIATTR_KPARAM_INFO
	.align		4
.L_7:
        /*0008*/ 	.byte	0x04, 0x17
        /*000a*/ 	.short	(.L_9 - .L_8)
.L_8:
        /*000c*/ 	.word	0x00000000
        /*0010*/ 	.short	0x0005
        /*0012*/ 	.short	0x0020
        /*0014*/ 	.byte	0x00, 0xf0, 0x11, 0x00


	//----- nvinfo : EIATTR_KPARAM_INFO
	.align		4
.L_9:
        /*0018*/ 	.byte	0x04, 0x17
        /*001a*/ 	.short	(.L_11 - .L_10)
.L_10:
        /*001c*/ 	.word	0x00000000
        /*0020*/ 	.short	0x0004
        /*0022*/ 	.short	0x001c
        /*0024*/ 	.byte	0x00, 0xf0, 0x11, 0x00


	//----- nvinfo : EIATTR_KPARAM_INFO
	.align		4
.L_11:
        /*0028*/ 	.byte	0x04, 0x17
        /*002a*/ 	.short	(.L_13 - .L_12)
.L_12:
        /*002c*/ 	.word	0x00000000
        /*0030*/ 	.short	0x0003
        /*0032*/ 	.short	0x0018
        /*0034*/ 	.byte	0x00, 0xf0, 0x11, 0x00


	//----- nvinfo : EIATTR_KPARAM_INFO
	.align		4
.L_13:
        /*0038*/ 	.byte	0x04, 0x17
        /*003a*/ 	.short	(.L_15 - .L_14)
.L_14:
        /*003c*/ 	.word	0x00000000
        /*0040*/ 	.short	0x0002
        /*0042*/ 	.short	0x0010
        /*0044*/ 	.byte	0x00, 0xf5, 0x21, 0x00


	//----- nvinfo : EIATTR_KPARAM_INFO
	.align		4
.L_15:
        /*0048*/ 	.byte	0x04, 0x17
        /*004a*/ 	.short	(.L_17 - .L_16)
.L_16:
        /*004c*/ 	.word	0x00000000
        /*0050*/ 	.short	0x0001
        /*0052*/ 	.short	0x0008
        /*0054*/ 	.byte	0x00, 0xf5, 0x21, 0x00


	//----- nvinfo : EIATTR_KPARAM_INFO
	.align		4
.L_17:
        /*0058*/ 	.byte	0x04, 0x17
        /*005a*/ 	.short	(.L_19 - .L_18)
.L_18:
        /*005c*/ 	.word	0x00000000
        /*0060*/ 	.short	0x0000
        /*0062*/ 	.short	0x0000
        /*0064*/ 	.byte	0x00, 0xf5, 0x21, 0x00


	//----- nvinfo : EIATTR_SPARSE_MMA_MASK
	.align		4
.L_19:
        /*0068*/ 	.byte	0x03, 0x50
        /*006a*/ 	.short	0x0000


	//----- nvinfo : EIATTR_MAXREG_COUNT
	.align		4
        /*006c*/ 	.byte	0x03, 0x1b
        /*006e*/ 	.short	0x00ff


	//----- nvinfo : EIATTR_MERCURY_ISA_VERSION
	.align		4
        /*0070*/ 	.byte	0x03, 0x5f
        /*0072*/ 	.short	0x0101


	//----- nvinfo : EIATTR_VRC_CTA_INIT_COUNT
	.align		4
        /*0074*/ 	.byte	0x02, 0x4a
	.zero		1
	.zero		1


	//----- nvinfo : EIATTR_EXIT_INSTR_OFFSETS
	.align		4
        /*0078*/ 	.byte	0x04, 0x1c
        /*007a*/ 	.short	(.L_21 - .L_20)


	//   ....[0]....
.L_20:
        /*007c*/ 	.word	0x000000c0


	//   ....[1]....
        /*0080*/ 	.word	0x00000f70


	//----- nvinfo : EIATTR_CBANK_PARAM_SIZE
	.align		4
.L_21:
        /*0084*/ 	.byte	0x03, 0x19
        /*0086*/ 	.short	0x0024


	//----- nvinfo : EIATTR_PARAM_CBANK
	.align		4
        /*0088*/ 	.byte	0x04, 0x0a
        /*008a*/ 	.short	(.L_23 - .L_22)
	.align		4
.L_22:
        /*008c*/ 	.word	index@(.nv.constant0._Z18simple_gemm_kernelPK6__halfS1_Pfiii)
        /*0090*/ 	.short	0x0380
        /*0092*/ 	.short	0x0024


	//----- nvinfo : EIATTR_SW_WAR
	.align		4
.L_23:
        /*0094*/ 	.byte	0x04, 0x36
        /*0096*/ 	.short	(.L_25 - .L_24)
.L_24:
        /*0098*/ 	.word	0x00000008
.L_25:


//--------------------- .nv.callgraph             --------------------------
	.section	.nv.callgraph,"",@"SHT_CUDA_CALLGRAPH"
	.align	4
	.sectionentsize	8
	.align		4
        /*0000*/ 	.word	0x00000000
	.align		4
        /*0004*/ 	.word	0xffffffff
	.align		4
        /*0008*/ 	.word	0x00000000
	.align		4
        /*000c*/ 	.word	0xfffffffe
	.align		4
        /*0010*/ 	.word	0x00000000
	.align		4
        /*0014*/ 	.word	0xfffffffd
	.align		4
        /*0018*/ 	.word	0x00000000
	.align		4
        /*001c*/ 	.word	0xfffffffc


//--------------------- .text._Z18simple_gemm_kernelPK6__halfS1_Pfiii --------------------------
	.section	.text._Z18simple_gemm_kernelPK6__halfS1_Pfiii,"ax",@progbits
	.align	128
        .global         _Z18simple_gemm_kernelPK6__halfS1_Pfiii
        .type           _Z18simple_gemm_kernelPK6__halfS1_Pfiii,@function
        .size           _Z18simple_gemm_kernelPK6__halfS1_Pfiii,(.L_x_7 - _Z18simple_gemm_kernelPK6__halfS1_Pfiii)
        .other          _Z18simple_gemm_kernelPK6__halfS1_Pfiii,@"STO_CUDA_ENTRY STV_DEFAULT"
_Z18simple_gemm_kernelPK6__halfS1_Pfiii:
.text._Z18simple_gemm_kernelPK6__halfS1_Pfiii:
[----:B------:R-:W-:Y:S01]  /*0000*/  LDC R1, c[0x0][0x37c] ;  /* 0x0000df00ff017b82 */ /* 0x000fe20000000800 */
[----:B------:R-:W0:Y:S07]  /*0010*/  S2R R3, SR_TID.X ;  /* 0x0000000000037919 */ /* 0x000e2e0000002100 */
[----:B------:R-:W1:Y:S01]  /*0020*/  LDC R7, c[0x0][0x364] ;  /* 0x0000d900ff077b82 */ /* 0x000e620000000800 */
[----:B------:R-:W2:Y:S01]  /*0030*/  LDCU.64 UR10, c[0x0][0x398] ;  /* 0x00007300ff0a77ac */ /* 0x000ea20008000a00 */
[----:B------:R-:W1:Y:S06]  /*0040*/  S2R R2, SR_TID.Y ;  /* 0x0000000000027919 */ /* 0x000e6c0000002200 */
[----:B------:R-:W0:Y:S08]  /*0050*/  S2UR UR5, SR_CTAID.X ;  /* 0x00000000000579c3 */ /* 0x000e300000002500 */
[----:B------:R-:W0:Y:S08]  /*0060*/  LDC R0, c[0x0][0x360] ;  /* 0x0000d800ff007b82 */ /* 0x000e300000000800 */
[----:B------:R-:W1:Y:S01]  /*0070*/  S2UR UR4, SR_CTAID.Y ;  /* 0x00000000000479c3 */ /* 0x000e620000002600 */
[----:B0-----:R-:W-:-:S05]  /*0080*/  IMAD R0, R0, UR5, R3 ;  /* 0x0000000500007c24 */ /* 0x001fca000f8e0203 */
[----:B--2---:R-:W-:Y:S01]  /*0090*/  ISETP.GE.AND P0, PT, R0, UR11, PT ;  /* 0x0000000b00007c0c */ /* 0x004fe2000bf06270 */
[----:B-1----:R-:W-:-:S05]  /*00a0*/  IMAD R7, R7, UR4, R2 ;  /* 0x0000000407077c24 */ /* 0x002fca000f8e0202 */
[----:B------:R-:W-:-:S13]  /*00b0*/  ISETP.GE.OR P0, PT, R7, UR10, P0 ;  /* 0x0000000a07007c0c */ /* 0x000fda0008706670 */
[----:B------:R-:W-:Y:S05]  /*00c0*/  @P0 EXIT ;  /* 0x000000000000094d */ /* 0x000fea0003800000 */
[----:B------:R-:W0:Y:S01]  /*00d0*/  LDCU UR7, c[0x0][0x3a0] ;  /* 0x00007400ff0777ac */ /* 0x000e220008000800 */
[----:B------:R-:W-:Y:S01]  /*00e0*/  HFMA2 R12, -RZ, RZ, 0, 0 ;  /* 0x00000000ff0c7431 */ /* 0x000fe200000001ff */
[----:B------:R-:W1:Y:S01]  /*00f0*/  LDCU.64 UR12, c[0x0][0x358] ;  /* 0x00006b00ff0c77ac */ /* 0x000e620008000a00 */
[----:B0-----:R-:W-:-:S09]  /*0100*/  UISETP.GE.AND UP0, UPT, UR7, 0x1, UPT ;  /* 0x000000010700788c */ /* 0x001fd2000bf06270 */
[----:B-1----:R-:W-:Y:S05]  /*0110*/  BRA.U !UP0, `(.L_x_0) ;  /* 0x0000000d08847547 */ /* 0x002fea000b800000 */
[----:B------:R-:W-:Y:S02]  /*0120*/  UISETP.GE.U32.AND UP1, UPT, UR7, 0x10, UPT ;  /* 0x000000100700788c */ /* 0x000fe4000bf26070 */
[----:B------:R-:W-:Y:S01]  /*0130*/  IMAD R6, R7, UR7, RZ ;  /* 0x0000000707067c24 */ /* 0x000fe2000f8e02ff */
[----:B------:R-:W-:Y:S02]  /*0140*/  ULOP3.LUT UR10, UR7, 0xf, URZ, 0xc0, !UPT ;  /* 0x0000000f070a7892 */ /* 0x000fe4000f8ec0ff */
[----:B------:R-:W-:Y:S01]  /*0150*/  IMAD R8, R0, UR7, RZ ;  /* 0x0000000700087c24 */ /* 0x000fe2000f8e02ff */
[----:B------:R-:W-:Y:S01]  /*0160*/  MOV R12, RZ ;  /* 0x000000ff000c7202 */ /* 0x000fe20000000f00 */
[----:B------:R-:W-:Y:S01]  /*0170*/  UMOV UR4, URZ ;  /* 0x000000ff00047c82 */ /* 0x000fe20008000000 */
[----:B------:R-:W-:Y:S01]  /*0180*/  UISETP.NE.AND UP0, UPT, UR10, URZ, UPT ;  /* 0x000000ff0a00728c */ /* 0x000fe2000bf05270 */
[----:B------:R-:W-:Y:S10]  /*0190*/  BRA.U !UP1, `(.L_x_1) ;  /* 0x0000000509907547 */ /* 0x000ff4000b800000 */
[----:B------:R-:W0:Y:S01]  /*01a0*/  LDC.64 R2, c[0x0][0x380] ;  /* 0x0000e000ff027b82 */ /* 0x000e220000000a00 */
[----:B------:R-:W1:Y:S01]  /*01b0*/  LDCU.64 UR8, c[0x0][0x388] ;  /* 0x00007100ff0877ac */ /* 0x000e620008000a00 */
[----:B------:R-:W-:Y:S02]  /*01c0*/  MOV R12, RZ ;  /* 0x000000ff000c7202 */ /* 0x000fe40000000f00 */
[----:B------:R-:W-:Y:S01]  /*01d0*/  MOV R9, R8 ;  /* 0x0000000800097202 */ /* 0x000fe20000000f00 */
[----:B------:R-:W-:Y:S02]  /*01e0*/  ULOP3.LUT UR4, UR7, 0x7ffffff0, URZ, 0xc0, !UPT ;  /* 0x7ffffff007047892 */ /* 0x000fe4000f8ec0ff */
[----:B-1----:R-:W-:Y:S02]  /*01f0*/  UIADD3 UR5, UP1, UPT, UR8, 0x10, URZ ;  /* 0x0000001008057890 */ /* 0x002fe4000ff3e0ff */
[----:B------:R-:W-:Y:S02]  /*0200*/  UIADD3 UR8, UPT, UPT, -UR4, URZ, URZ ;  /* 0x000000ff04087290 */ /* 0x000fe4000fffe1ff */
[----:B------:R-:W-:Y:S01]  /*0210*/  UIADD3.X UR6, UPT, UPT, URZ, UR9, URZ, UP1, !UPT ;  /* 0x00000009ff067290 */ /* 0x000fe20008ffe4ff */
[----:B0-----:R-:W-:-:S03]  /*0220*/  IMAD.WIDE.U32 R2, R6, 0x2, R2 ;  /* 0x0000000206027825 */ /* 0x001fc600078e0002 */
[----:B------:R-:W-:-:S04]  /*0230*/  IADD3 R2, P0, PT, R2, 0x10, RZ ;  /* 0x0000001002027810 */ /* 0x000fc80007f1e0ff */
[----:B------:R-:W-:-:S09]  /*0240*/  IADD3.X R3, PT, PT, RZ, R3, RZ, P0, !PT ;  /* 0x00000003ff037210 */ /* 0x000fd200007fe4ff */
.L_x_2:
[----:B------:R-:W-:Y:S01]  /*0250*/  MOV R4, UR5 ;  /* 0x0000000500047c02 */ /* 0x000fe20008000f00 */
[----:B------:R-:W2:Y:S01]  /*0260*/  LDG.E.U16 R21, desc[UR12][R2.64+-0x10] ;  /* 0xfffff00c02157981 */ /* 0x000ea2000c1e1500 */
[----:B------:R-:W-:-:S03]  /*0270*/  MOV R5, UR6 ;  /* 0x0000000600057c02 */ /* 0x000fc60008000f00 */
[----:B------:R-:W3:Y:S01]  /*0280*/  LDG.E.U16 R23, desc[UR12][R2.64+-0xe] ;  /* 0xfffff20c02177981 */ /* 0x000ee2000c1e1500 */
[----:B------:R-:W-:-:S03]  /*0290*/  IMAD.WIDE R4, R9, 0x2, R4 ;  /* 0x0000000209047825 */ /* 0x000fc600078e0204 */
[----:B------:R-:W4:Y:S04]  /*02a0*/  LDG.E.U16 R13, desc[UR12][R2.64+-0xc] ;  /* 0xfffff40c020d7981 */ /* 0x000f28000c1e1500 */
[----:B------:R-:W5:Y:S04]  /*02b0*/  LDG.E.U16 R22, desc[UR12][R4.64+-0x10] ;  /* 0xfffff00c04167981 */ /* 0x000f68000c1e1500 */
[----:B------:R-:W4:Y:S04]  /*02c0*/  LDG.E.U16 R25, desc[UR12][R4.64+-0xe] ;  /* 0xfffff20c04197981 */ /* 0x000f28000c1e1500 */
        /* <DEDUP_REMOVED lines=10> */
[----:B------:R-:W4:Y:S01]  /*0370*/  LDG.E.U16 R27, desc[UR12][R2.64+0xe] ;  /* 0x00000e0c021b7981 */ /* 0x000f22000c1e1500 */
[----:B--2---:R-:W-:-:S02]  /*0380*/  HADD2.F32 R21, -RZ, R21.H0_H0 ;  /* 0x20000015ff157230 */ /* 0x004fc40000004100 */
[----:B---3--:R-:W-:Y:S02]  /*0390*/  HADD2.F32 R24, -RZ, R23.H0_H0 ;  /* 0x20000017ff187230 */ /* 0x008fe40000004100 */
[----:B-----5:R-:W-:Y:S02]  /*03a0*/  HADD2.F32 R22, -RZ, R22.H0_H0 ;  /* 0x20000016ff167230 */ /* 0x020fe40000004100 */
[----:B----4-:R-:W-:-:S03]  /*03b0*/  HADD2.F32 R25, -RZ, R25.H0_H0 ;  /* 0x20000019ff197230 */ /* 0x010fc60000004100 */
[----:B------:R-:W-:Y:S01]  /*03c0*/  FFMA R21, R21, R22, R12 ;  /* 0x0000001615157223 */ /* 0x000fe2000000000c */
[----:B------:R-:W-:Y:S01]  /*03d0*/  HADD2.F32 R22, -RZ, R13.H0_H0 ;  /* 0x2000000dff167230 */ /* 0x000fe20000004100 */
[----:B------:R-:W2:Y:S01]  /*03e0*/  LDG.E.U16 R12, desc[UR12][R2.64+-0x2] ;  /* 0xfffffe0c020c7981 */ /* 0x000ea2000c1e1500 */
[----:B------:R-:W-:Y:S02]  /*03f0*/  HADD2.F32 R16, -RZ, R16.H0_H0 ;  /* 0x20000010ff107230 */ /* 0x000fe40000004100 */
[----:B------:R-:W-:Y:S01]  /*0400*/  FFMA R21, R24, R25, R21 ;  /* 0x0000001918157223 */ /* 0x000fe20000000015 */
[----:B------:R-:W3:Y:S01]  /*0410*/  LDG.E.U16 R13, desc[UR12][R4.64+-0x2] ;  /* 0xfffffe0c040d7981 */ /* 0x000ee2000c1e1500 */
[----:B------:R-:W-:Y:S02]  /*0420*/  HADD2.F32 R23, -RZ, R14.H0_H0 ;  /* 0x2000000eff177230 */ /* 0x000fe40000004100 */
[----:B------:R-:W-:Y:S01]  /*0430*/  FFMA R16, R22, R16, R21 ;  /* 0x0000001016107223 */ /* 0x000fe20000000015 */
[----:B------:R-:W4:Y:S01]  /*0440*/  LDG.E.U16 R14, desc[UR12][R2.64] ;  /* 0x0000000c020e7981 */ /* 0x000f22000c1e1500 */
[----:B------:R-:W-:-:S03]  /*0450*/  HADD2.F32 R24, -RZ, R15.H0_H0 ;  /* 0x2000000fff187230 */ /* 0x000fc60000004100 */
[----:B------:R-:W5:Y:S01]  /*0460*/  LDG.E.U16 R15, desc[UR12][R4.64] ;  /* 0x0000000c040f7981 */ /* 0x000f62000c1e1500 */
[----:B------:R-:W-:Y:S02]  /*0470*/  HADD2.F32 R22, -RZ, R17.H0_H0 ;  /* 0x20000011ff167230 */ /* 0x000fe40000004100 */
[----:B------:R-:W-:Y:S02]  /*0480*/  FFMA R23, R23, R24, R16 ;  /* 0x0000001817177223 */ /* 0x000fe40000000010 */
[----:B------:R-:W5:Y:S01]  /*0490*/  LDG.E.U16 R16, desc[UR12][R2.64+0x2] ;  /* 0x0000020c02107981 */ /* 0x000f62000c1e1500 */
[----:B------:R-:W-:-:S03]  /*04a0*/  HADD2.F32 R21, -RZ, R18.H0_H0 ;  /* 0x20000012ff157230 */ /* 0x000fc60000004100 */
[----:B------:R-:W5:Y:S01]  /*04b0*/  LDG.E.U16 R17, desc[UR12][R4.64+0x2] ;  /* 0x0000020c04117981 */ /* 0x000f62000c1e1500 */
[----:B------:R-:W-:Y:S02]  /*04c0*/  HADD2.F32 R24, -RZ, R19.H0_H0 ;  /* 0x20000013ff187230 */ /* 0x000fe40000004100 */
[----:B------:R-:W-:Y:S01]  /*04d0*/  FFMA R21, R22, R21, R23 ;  /* 0x0000001516157223 */ /* 0x000fe20000000017 */
[----:B------:R-:W5:Y:S01]  /*04e0*/  LDG.E.U16 R18, desc[UR12][R2.64+0x4] ;  /* 0x0000040c02127981 */ /* 0x000f62000c1e1500 */
[----:B------:R-:W-:-:S03]  /*04f0*/  HADD2.F32 R20, -RZ, R20.H0_H0 ;  /* 0x20000014ff147230 */ /* 0x000fc60000004100 */
[----:B------:R-:W5:Y:S04]  /*0500*/  LDG.E.U16 R19, desc[UR12][R4.64+0x4] ;  /* 0x0000040c04137981 */ /* 0x000f68000c1e1500 */
[----:B------:R-:W5:Y:S01]  /*0510*/  LDG.E.U16 R23, desc[UR12][R2.64+0x6] ;  /* 0x0000060c02177981 */ /* 0x000f62000c1e1500 */
[----:B------:R-:W-:-:S03]  /*0520*/  FFMA R24, R24, R20, R21 ;  /* 0x0000001418187223 */ /* 0x000fc60000000015 */
[----:B------:R-:W5:Y:S01]  /*0530*/  LDG.E.U16 R22, desc[UR12][R4.64+0x6] ;  /* 0x0000060c04167981 */ /* 0x000f62000c1e1500 */
[----:B------:R-:W-:-:S03]  /*0540*/  HADD2.F32 R25, -RZ, R10.H0_H0 ;  /* 0x2000000aff197230 */ /* 0x000fc60000004100 */
[----:B------:R-:W5:Y:S01]  /*0550*/  LDG.E.U16 R21, desc[UR12][R2.64+0x8] ;  /* 0x0000080c02157981 */ /* 0x000f62000c1e1500 */
[----:B------:R-:W-:-:S03]  /*0560*/  HADD2.F32 R26, -RZ, R11.H0_H0 ;  /* 0x2000000bff1a7230 */ /* 0x000fc60000004100 */
[----:B------:R-:W5:Y:S04]  /*0570*/  LDG.E.U16 R20, desc[UR12][R4.64+0x8] ;  /* 0x0000080c04147981 */ /* 0x000f68000c1e1500 */
[----:B------:R-:W5:Y:S04]  /*0580*/  LDG.E.U16 R10, desc[UR12][R2.64+0xa] ;  /* 0x00000a0c020a7981 */ /* 0x000f68000c1e1500 */
[----:B------:R-:W5:Y:S01]  /*0590*/  LDG.E.U16 R11, desc[UR12][R4.64+0xa] ;  /* 0x00000a0c040b7981 */ /* 0x000f62000c1e1500 */
[----:B------:R-:W-:-:S03]  /*05a0*/  FFMA R26, R25, R26, R24 ;  /* 0x0000001a191a7223 */ /* 0x000fc60000000018 */
[----:B------:R0:W5:Y:S04]  /*05b0*/  LDG.E.U16 R24, desc[UR12][R2.64+0xc] ;  /* 0x00000c0c02187981 */ /* 0x000168000c1e1500 */
[----:B------:R1:W5:Y:S01]  /*05c0*/  LDG.E.U16 R25, desc[UR12][R4.64+0xc] ;  /* 0x00000c0c04197981 */ /* 0x000362000c1e1500 */
[----:B------:R-:W-:-:S04]  /*05d0*/  UIADD3 UR8, UPT, UPT, UR8, 0x10, URZ ;  /* 0x0000001008087890 */ /* 0x000fc8000fffe0ff */
[----:B------:R-:W-:Y:S01]  /*05e0*/  UISETP.NE.AND UP1, UPT, UR8, URZ, UPT ;  /* 0x000000ff0800728c */ /* 0x000fe2000bf25270 */
[----:B------:R-:W-:Y:S01]  /*05f0*/  HADD2.F32 R27, -RZ, R27.H0_H0 ;  /* 0x2000001bff1b7230 */ /* 0x000fe20000004100 */
[----:B0-----:R-:W-:Y:S01]  /*0600*/  IADD3 R2, P0, PT, R2, 0x20, RZ ;  /* 0x0000002002027810 */ /* 0x001fe20007f1e0ff */
[----:B------:R-:W-:Y:S01]  /*0610*/  HADD2.F32 R28, -RZ, R28.H0_H0 ;  /* 0x2000001cff1c7230 */ /* 0x000fe20000004100 */
[----:B------:R-:W-:Y:S02]  /*0620*/  IADD3 R9, PT, PT, R9, 0x10, RZ ;  /* 0x0000001009097810 */ /* 0x000fe40007ffe0ff */
[----:B------:R-:W-:Y:S01]  /*0630*/  IADD3.X R3, PT, PT, RZ, R3, RZ, P0, !PT ;  /* 0x00000003ff037210 */ /* 0x000fe200007fe4ff */
[----:B--2---:R-:W-:Y:S02]  /*0640*/  HADD2.F32 R29, -RZ, R12.H0_H0 ;  /* 0x2000000cff1d7230 */ /* 0x004fe40000004100 */
[----:B---3--:R-:W-:Y:S02]  /*0650*/  HADD2.F32 R13, -RZ, R13.H0_H0 ;  /* 0x2000000dff0d7230 */ /* 0x008fe40000004100 */
[----:B----4-:R-:W-:-:S03]  /*0660*/  HADD2.F32 R14, -RZ, R14.H0_H0 ;  /* 0x2000000eff0e7230 */ /* 0x010fc60000004100 */
[----:B------:R-:W-:Y:S01]  /*0670*/  FFMA R13, R29, R13, R26 ;  /* 0x0000000d1d0d7223 */ /* 0x000fe2000000001a */
[----:B-----5:R-:W-:Y:S02]  /*0680*/  HADD2.F32 R15, -RZ, R15.H0_H0 ;  /* 0x2000000fff0f7230 */ /* 0x020fe40000004100 */
[----:B------:R-:W-:-:S03]  /*0690*/  HADD2.F32 R16, -RZ, R16.H0_H0 ;  /* 0x20000010ff107230 */ /* 0x000fc60000004100 */
[----:B------:R-:W-:Y:S01]  /*06a0*/  FFMA R13, R14, R15, R13 ;  /* 0x0000000f0e0d7223 */ /* 0x000fe2000000000d */
[----:B------:R-:W-:Y:S02]  /*06b0*/  HADD2.F32 R17, -RZ, R17.H0_H0 ;  /* 0x20000011ff117230 */ /* 0x000fe40000004100 */
[----:B------:R-:W-:-:S03]  /*06c0*/  HADD2.F32 R18, -RZ, R18.H0_H0 ;  /* 0x20000012ff127230 */ /* 0x000fc60000004100 */
[----:B------:R-:W-:Y:S01]  /*06d0*/  FFMA R13, R16, R17, R13 ;  /* 0x00000011100d7223 */ /* 0x000fe2000000000d */
[----:B------:R-:W-:Y:S02]  /*06e0*/  HADD2.F32 R19, -RZ, R19.H0_H0 ;  /* 0x20000013ff137230 */ /* 0x000fe40000004100 */
[----:B-1----:R-:W-:-:S03]  /*06f0*/  HADD2.F32 R4, -RZ, R23.H0_H0 ;  /* 0x20000017ff047230 */ /* 0x002fc60000004100 */
[----:B------:R-:W-:Y:S01]  /*0700*/  FFMA R13, R18, R19, R13 ;  /* 0x00000013120d7223 */ /* 0x000fe2000000000d */
[----:B------:R-:W-:Y:S02]  /*0710*/  HADD2.F32 R22, -RZ, R22.H0_H0 ;  /* 0x20000016ff167230 */ /* 0x000fe40000004100 */
[----:B------:R-:W-:-:S03]  /*0720*/  HADD2.F32 R21, -RZ, R21.H0_H0 ;  /* 0x20000015ff157230 */ /* 0x000fc60000004100 */
[----:B------:R-:W-:Y:S01]  /*0730*/  FFMA R4, R4, R22, R13 ;  /* 0x0000001604047223 */ /* 0x000fe2000000000d */
[----:B------:R-:W-:Y:S02]  /*0740*/  HADD2.F32 R20, -RZ, R20.H0_H0 ;  /* 0x20000014ff147230 */ /* 0x000fe40000004100 */
[----:B------:R-:W-:-:S03]  /*0750*/  HADD2.F32 R5, -RZ, R10.H0_H0 ;  /* 0x2000000aff057230 */ /* 0x000fc60000004100 */
[----:B------:R-:W-:Y:S01]  /*0760*/  FFMA R4, R21, R20, R4 ;  /* 0x0000001415047223 */ /* 0x000fe20000000004 */
[----:B------:R-:W-:-:S05]  /*0770*/  HADD2.F32 R11, -RZ, R11.H0_H0 ;  /* 0x2000000bff0b7230 */ /* 0x000fca0000004100 */
[----:B------:R-:W-:Y:S01]  /*0780*/  FFMA R4, R5, R11, R4 ;  /* 0x0000000b05047223 */ /* 0x000fe20000000004 */
[----:B------:R-:W-:Y:S02]  /*0790*/  HADD2.F32 R5, -RZ, R24.H0_H0 ;  /* 0x20000018ff057230 */ /* 0x000fe40000004100 */
[----:B------:R-:W-:-:S05]  /*07a0*/  HADD2.F32 R25, -RZ, R25.H0_H0 ;  /* 0x20000019ff197230 */ /* 0x000fca0000004100 */
[----:B------:R-:W-:-:S04]  /*07b0*/  FFMA R4, R5, R25, R4 ;  /* 0x0000001905047223 */ /* 0x000fc80000000004 */
[----:B------:R-:W-:Y:S01]  /*07c0*/  FFMA R12, R27, R28, R4 ;  /* 0x0000001c1b0c7223 */ /* 0x000fe20000000004 */
[----:B------:R-:W-:Y:S06]  /*07d0*/  BRA.U UP1, `(.L_x_2) ;  /* 0xfffffff9019c7547 */ /* 0x000fec000b83ffff */
.L_x_1:
[----:B------:R-:W-:Y:S05]  /*07e0*/  BRA.U !UP0, `(.L_x_0) ;  /* 0x0000000508d07547 */ /* 0x000fea000b800000 */
[----:B------:R-:W-:Y:S02]  /*07f0*/  UISETP.GE.U32.AND UP0, UPT, UR10, 0x8, UPT ;  /* 0x000000080a00788c */ /* 0x000fe4000bf06070 */
[----:B------:R-:W-:-:S04]  /*0800*/  ULOP3.LUT UR6, UR7, 0x7, URZ, 0xc0, !UPT ;  /* 0x0000000707067892 */ /* 0x000fc8000f8ec0ff */
[----:B------:R-:W-:-:S03]  /*0810*/  UISETP.NE.AND UP1, UPT, UR6, URZ, UPT ;  /* 0x000000ff0600728c */ /* 0x000fc6000bf25270 */
[----:B------:R-:W-:Y:S08]  /*0820*/  BRA.U !UP0, `(.L_x_3) ;  /* 0x0000000108d07547 */ /* 0x000ff0000b800000 */
[----:B------:R-:W0:Y:S01]  /*0830*/  LDC.64 R20, c[0x0][0x380] ;  /* 0x0000e000ff147b82 */ /* 0x000e220000000a00 */
[----:B------:R-:W1:Y:S01]  /*0840*/  LDCU.64 UR8, c[0x0][0x380] ;  /* 0x00007000ff0877ac */ /* 0x000e620008000a00 */
[C---:B------:R-:W-:Y:S02]  /*0850*/  IADD3 R3, PT, PT, R6.reuse, UR4, RZ ;  /* 0x0000000406037c10 */ /* 0x040fe4000fffe0ff */
[----:B------:R-:W-:Y:S02]  /*0860*/  IADD3 R10, P0, PT, R6, UR4, RZ ;  /* 0x00000004060a7c10 */ /* 0x000fe4000ff1e0ff */
[----:B------:R-:W-:Y:S02]  /*0870*/  IADD3 R9, PT, PT, R8, UR4, RZ ;  /* 0x0000000408097c10 */ /* 0x000fe4000fffe0ff */
[----:B------:R-:W2:Y:S01]  /*0880*/  LDC.64 R4, c[0x0][0x388] ;  /* 0x0000e200ff047b82 */ /* 0x000ea20000000a00 */
[----:B0-----:R-:W-:Y:S01]  /*0890*/  IMAD.WIDE.U32 R20, R3, 0x2, R20 ;  /* 0x0000000203147825 */ /* 0x001fe200078e0014 */
[----:B------:R-:W-:-:S02]  /*08a0*/  IADD3.X R3, PT, PT, RZ, RZ, RZ, P0, !PT ;  /* 0x000000ffff037210 */ /* 0x000fc400007fe4ff */
[C---:B-1----:R-:W-:Y:S02]  /*08b0*/  LEA R2, P0, R10.reuse, UR8, 0x1 ;  /* 0x000000080a027c11 */ /* 0x042fe4000f8008ff */
[----:B------:R-:W3:Y:S02]  /*08c0*/  LDG.E.U16 R22, desc[UR12][R20.64] ;  /* 0x0000000c14167981 */ /* 0x000ee4000c1e1500 */
[----:B------:R-:W-:Y:S01]  /*08d0*/  LEA.HI.X R3, R10, UR9, R3, 0x1, P0 ;  /* 0x000000090a037c11 */ /* 0x000fe200080f0c03 */
[----:B--2---:R-:W-:-:S04]  /*08e0*/  IMAD.WIDE R4, R9, 0x2, R4 ;  /* 0x0000000209047825 */ /* 0x004fc800078e0204 */
[----:B------:R-:W2:Y:S04]  /*08f0*/  LDG.E.U16 R25, desc[UR12][R2.64+0x2] ;  /* 0x0000020c02197981 */ /* 0x000ea8000c1e1500 */
[----:B------:R-:W4:Y:S04]  /*0900*/  LDG.E.U16 R24, desc[UR12][R4.64] ;  /* 0x0000000c04187981 */ /* 0x000f28000c1e1500 */
[----:B------:R-:W5:Y:S04]  /*0910*/  LDG.E.U16 R26, desc[UR12][R4.64+0x2] ;  /* 0x0000020c041a7981 */ /* 0x000f68000c1e1500 */
        /* <DEDUP_REMOVED lines=11> */
[----:B------:R-:W5:Y:S01]  /*09d0*/  LDG.E.U16 R21, desc[UR12][R2.64+0xe] ;  /* 0x00000e0c02157981 */ /* 0x000f62000c1e1500 */
[----:B------:R-:W-:Y:S01]  /*09e0*/  UIADD3 UR4, UPT, UPT, UR4, 0x8, URZ ;  /* 0x0000000804047890 */ /* 0x000fe2000fffe0ff */
[----:B---3--:R-:W-:-:S02]  /*09f0*/  HADD2.F32 R23, -RZ, R22.H0_H0 ;  /* 0x20000016ff177230 */ /* 0x008fc40000004100 */
[----:B--2---:R-:W-:Y:S02]  /*0a00*/  HADD2.F32 R22, -RZ, R25.H0_H0 ;  /* 0x20000019ff167230 */ /* 0x004fe40000004100 */
[----:B----4-:R-:W-:Y:S02]  /*0a10*/  HADD2.F32 R24, -RZ, R24.H0_H0 ;  /* 0x20000018ff187230 */ /* 0x010fe40000004100 */
[----:B-----5:R-:W-:-:S03]  /*0a20*/  HADD2.F32 R26, -RZ, R26.H0_H0 ;  /* 0x2000001aff1a7230 */ /* 0x020fc60000004100 */
[----:B------:R-:W-:Y:S01]  /*0a30*/  FFMA R23, R23, R24, R12 ;  /* 0x0000001817177223 */ /* 0x000fe2000000000c */
[----:B------:R-:W-:-:S03]  /*0a40*/  HADD2.F32 R18, -RZ, R18.H0_H0 ;  /* 0x20000012ff127230 */ /* 0x000fc60000004100 */
[----:B------:R-:W-:Y:S01]  /*0a50*/  FFMA R22, R22, R26, R23 ;  /* 0x0000001a16167223 */ /* 0x000fe20000000017 */
[----:B------:R-:W-:Y:S02]  /*0a60*/  HADD2.F32 R19, -RZ, R19.H0_H0 ;  /* 0x20000013ff137230 */ /* 0x000fe40000004100 */
        /* <DEDUP_REMOVED lines=15> */
[----:B------:R-:W-:-:S07]  /*0b60*/  FFMA R12, R12, R20, R9 ;  /* 0x000000140c0c7223 */ /* 0x000fce0000000009 */
.L_x_3:
        /* <DEDUP_REMOVED lines=11> */
[----:B------:R-:W-:Y:S01]  /*0c20*/  IADD3.X R14, PT, PT, RZ, RZ, RZ, P0, !PT ;  /* 0x000000ffff0e7210 */ /* 0x000fe200007fe4ff */
[----:B0-----:R-:W-:Y:S01]  /*0c30*/  IMAD.WIDE.U32 R10, R11, 0x2, R2 ;  /* 0x000000020b0a7825 */ /* 0x001fe200078e0002 */
[----:B-1----:R-:W-:-:S04]  /*0c40*/  LEA R2, P0, R13, UR6, 0x1 ;  /* 0x000000060d027c11 */ /* 0x002fc8000f8008ff */
[----:B------:R-:W-:Y:S01]  /*0c50*/  LEA.HI.X R3, R13, UR7, R14, 0x1, P0 ;  /* 0x000000070d037c11 */ /* 0x000fe200080f0c0e */
[----:B------:R-:W3:Y:S01]  /*0c60*/  LDG.E.U16 R10, desc[UR12][R10.64] ;  /* 0x0000000c0a0a7981 */ /* 0x000ee2000c1e1500 */
[----:B--2---:R-:W-:-:S03]  /*0c70*/  IMAD.WIDE R4, R9, 0x2, R4 ;  /* 0x0000000209047825 */ /* 0x004fc600078e0204 */
[----:B------:R-:W2:Y:S04]  /*0c80*/  LDG.E.U16 R14, desc[UR12][R2.64+0x2] ;  /* 0x0000020c020e7981 */ /* 0x000ea8000c1e1500 */
[----:B------:R-:W4:Y:S04]  /*0c90*/  LDG.E.U16 R13, desc[UR12][R4.64] ;  /* 0x0000000c040d7981 */ /* 0x000f28000c1e1500 */
        /* <DEDUP_REMOVED lines=16> */
[----:B------:R-:W-:-:S05]  /*0da0*/  HADD2.F32 R18, -RZ, R18.H0_H0 ;  /* 0x20000012ff127230 */ /* 0x000fca0000004100 */
[----:B------:R-:W-:-:S07]  /*0db0*/  FFMA R12, R18, R19, R9 ;  /* 0x00000013120c7223 */ /* 0x000fce0000000009 */
.L_x_4:
[----:B------:R-:W-:Y:S05]  /*0dc0*/  BRA.U !UP1, `(.L_x_0) ;  /* 0x0000000109587547 */ /* 0x000fea000b800000 */
[----:B------:R-:W0:Y:S01]  /*0dd0*/  LDC.64 R4, c[0x0][0x380] ;  /* 0x0000e000ff047b82 */ /* 0x000e220000000a00 */
[----:B------:R-:W-:Y:S01]  /*0de0*/  IADD3 R9, PT, PT, R6, UR4, RZ ;  /* 0x0000000406097c10 */ /* 0x000fe2000fffe0ff */
[----:B------:R-:W-:Y:S01]  /*0df0*/  UIADD3 UR5, UPT, UPT, -UR5, URZ, URZ ;  /* 0x000000ff05057290 */ /* 0x000fe2000fffe1ff */
[----:B------:R-:W-:-:S05]  /*0e00*/  IADD3 R11, PT, PT, R8, UR4, RZ ;  /* 0x00000004080b7c10 */ /* 0x000fca000fffe0ff */
[----:B------:R-:W1:Y:S01]  /*0e10*/  LDC.64 R2, c[0x0][0x388] ;  /* 0x0000e200ff027b82 */ /* 0x000e620000000a00 */
[----:B0-----:R-:W-:-:S03]  /*0e20*/  IMAD.WIDE.U32 R4, R9, 0x2, R4 ;  /* 0x0000000209047825 */ /* 0x001fc600078e0004 */
[----:B------:R-:W-:Y:S02]  /*0e30*/  MOV R14, R4 ;  /* 0x00000004000e7202 */ /* 0x000fe40000000f00 */
[----:B------:R-:W-:-:S07]  /*0e40*/  MOV R15, R5 ;  /* 0x00000005000f7202 */ /* 0x000fce0000000f00 */
.L_x_5:
[----:B-1----:R-:W-:Y:S01]  /*0e50*/  IMAD.WIDE R4, R11, 0x2, R2 ;  /* 0x000000020b047825 */ /* 0x002fe200078e0202 */
[----:B------:R-:W-:Y:S02]  /*0e60*/  MOV R8, R14 ;  /* 0x0000000e00087202 */ /* 0x000fe40000000f00 */
[----:B------:R-:W-:-:S03]  /*0e70*/  MOV R9, R15 ;  /* 0x0000000f00097202 */ /* 0x000fc60000000f00 */
[----:B------:R-:W2:Y:S04]  /*0e80*/  LDG.E.U16 R4, desc[UR12][R4.64] ;  /* 0x0000000c04047981 */ /* 0x000ea8000c1e1500 */
[----:B------:R-:W3:Y:S01]  /*0e90*/  LDG.E.U16 R6, desc[UR12][R8.64] ;  /* 0x0000000c08067981 */ /* 0x000ee2000c1e1500 */
[----:B------:R-:W-:Y:S01]  /*0ea0*/  UIADD3 UR5, UPT, UPT, UR5, 0x1, URZ ;  /* 0x0000000105057890 */ /* 0x000fe2000fffe0ff */
[----:B------:R-:W-:Y:S02]  /*0eb0*/  IADD3 R14, P0, PT, R14, 0x2, RZ ;  /* 0x000000020e0e7810 */ /* 0x000fe40007f1e0ff */
[----:B------:R-:W-:Y:S01]  /*0ec0*/  IADD3 R11, PT, PT, R11, 0x1, RZ ;  /* 0x000000010b0b7810 */ /* 0x000fe20007ffe0ff */
[----:B------:R-:W-:Y:S01]  /*0ed0*/  UISETP.NE.AND UP0, UPT, UR5, URZ, UPT ;  /* 0x000000ff0500728c */ /* 0x000fe2000bf05270 */
[----:B------:R-:W-:Y:S01]  /*0ee0*/  IADD3.X R15, PT, PT, RZ, R15, RZ, P0, !PT ;  /* 0x0000000fff0f7210 */ /* 0x000fe200007fe4ff */
[----:B--2---:R-:W-:-:S02]  /*0ef0*/  HADD2.F32 R10, -RZ, R4.H0_H0 ;  /* 0x20000004ff0a7230 */ /* 0x004fc40000004100 */
[----:B---3--:R-:W-:-:S05]  /*0f00*/  HADD2.F32 R13, -RZ, R6.H0_H0 ;  /* 0x20000006ff0d7230 */ /* 0x008fca0000004100 */
[----:B------:R-:W-:Y:S01]  /*0f10*/  FFMA R12, R13, R10, R12 ;  /* 0x0000000a0d0c7223 */ /* 0x000fe2000000000c */
[----:B------:R-:W-:Y:S06]  /*0f20*/  BRA.U UP0, `(.L_x_5) ;  /* 0xfffffffd00c87547 */ /* 0x000fec000b83ffff */
.L_x_0:
[----:B------:R-:W0:Y:S01]  /*0f30*/  LDC.64 R2, c[0x0][0x390] ;  /* 0x0000e400ff027b82 */ /* 0x000e220000000a00 */
[----:B------:R-:W-:-:S04]  /*0f40*/  IMAD R7, R7, UR11, R0 ;  /* 0x0000000b07077c24 */ /* 0x000fc8000f8e0200 */
[----:B0-----:R-:W-:-:S05]  /*0f50*/  IMAD.WIDE R2, R7, 0x4, R2 ;  /* 0x0000000407027825 */ /* 0x001fca00078e0202 */
[----:B------:R-:W-:Y:S01]  /*0f60*/  STG.E desc[UR12][R2.64], R12 ;  /* 0x0000000c02007986 */ /* 0x000fe2000c10190c */
[----:B------:R-:W-:Y:S05]  /*0f70*/  EXIT ;  /* 0x000000000000794d */ /* 0x000fea0003800000 */
.L_x_6:
[----:B------:R-:W-:-:S00]  /*0f80*/  BRA `(.L_x_6) ;  /* 0xfffffffc00fc7947 */ /* 0x000fc0000383ffff */
[----:B------:R-:W-:-:S00]  /*0f90*/  NOP ;  /* 0x0000000000007918 */ /* 0x000fc00000000000 */
        /* <DEDUP_REMOVED lines=14> */
.L_x_7:


//--------------------- .nv.shared.reserved.0     --------------------------
	.section	.nv.shared.reserved.0,"aw",@nobits
	.weak		__nv_reservedSMEM_offset_0_alias
	.size		__nv_reservedSMEM_offset_0_alias, 0, 64
	.other		__nv_reservedSMEM_offset_0_alias,@"STO_CUDA_RESERVED_SHARED STV_DEFAULT"
__nv_reservedSMEM_offset_0_alias:
	.zero		0
	.zero		64


//--------------------- .nv.constant0._Z18simple_gemm_kernelPK6__halfS1_Pfiii --------------------------
	.section	.nv.constant0._Z18simple_gemm_kernelPK6__halfS1_Pfiii,"a",@progbits
	.sectionflags	@""
	.align	4
.nv.constant0._Z18simple_gemm_kernelPK6__halfS1_Pfiii:
	.zero		932


//--------------------- SYMBOLS --------------------------

	.type		.nv.reservedSmem.offset0,@object
	.size		.nv.reservedSmem.offset0,0x4
